//
// Generated by NVIDIA NVVM Compiler
//
// Compiler Build ID: CL-36424714
// Cuda compilation tools, release 13.0, V13.0.88
// Based on NVVM 20.0.0
//

.version 9.0
.target sm_100
.address_size 64

	// .globl	_Z4demoPiS_

.visible .entry _Z4demoPiS_(
	.param .u64 .ptr .align 1 _Z4demoPiS__param_0,
	.param .u64 .ptr .align 1 _Z4demoPiS__param_1
)
{
	.reg .b32 	%r<5>;
	.reg .b64 	%rd<8>;

	ld.param.u64 	%rd1, [_Z4demoPiS__param_0];
	ld.param.u64 	%rd2, [_Z4demoPiS__param_1];
	cvta.to.global.u64 	%rd3, %rd2;
	cvta.to.global.u64 	%rd4, %rd1;
	mov.u32 	%r1, %tid.x;
	mul.wide.u32 	%rd5, %r1, 4;
	add.s64 	%rd6, %rd4, %rd5;
	ld.global.u32 	%r2, [%rd6];
	mov.b32 	%r3, 2;
	st.global.u32 	[%rd6+4], %r3;
	mul.lo.s32 	%r4, %r2, %r2;
	add.s64 	%rd7, %rd3, %rd5;
	st.global.u32 	[%rd7], %r4;
	ret;

}


// ===== COMPILED SASS (sm_100) =====

	.target	sm_100

	.elftype	@"ET_EXEC"


//--------------------- .note.nv.tkinfo           --------------------------
	.section	.note.nv.tkinfo,"",@"SHT_NOTE"
	.sectionflags	@"SHF_NOTE_NV_TKINFO"
	.tkinfo
        /*0018*/ 	.word	0x00000002
        /*0030*/ 	.string	""
        /*0030*/ 	.string	"ptxas"
        /*0030*/ 	.string	"Cuda compilation tools, release 13.0, V13.0.88"
        /*0030*/ 	.string	"Build cuda_13.0.r13.0/compiler.36424714_0"
        /*0030*/ 	.string	"-arch sm_100 -m 64 "



//--------------------- .note.nv.cuinfo           --------------------------
	.section	.note.nv.cuinfo,"",@"SHT_NOTE"
	.sectionflags	@"SHF_NOTE_NV_CUINFO"
        /*0018*/ 	.short	0x0002
        /*001a*/ 	.short	0x0064
        /*001c*/ 	.short	0x0082
	.zero		2


//--------------------- .nv.info                  --------------------------
	.section	.nv.info,"",@"SHT_CUDA_INFO"
	.align	4


	//----- nvinfo : EIATTR_REGCOUNT
	.align		4
        /*0000*/ 	.byte	0x04, 0x2f
        /*0002*/ 	.short	(.L_1 - .L_0)
	.align		4
.L_0:
        /*0004*/ 	.word	index@(_Z4demoPiS_)
        /*0008*/ 	.word	0x0000000c


	//----- nvinfo : EIATTR_FRAME_SIZE
	.align		4
.L_1:
        /*000c*/ 	.byte	0x04, 0x11
        /*000e*/ 	.short	(.L_3 - .L_2)
	.align		4
.L_2:
        /*0010*/ 	.word	index@(_Z4demoPiS_)
        /*0014*/ 	.word	0x00000000


	//----- nvinfo : EIATTR_MIN_STACK_SIZE
	.align		4
.L_3:
        /*0018*/ 	.byte	0x04, 0x12
        /*001a*/ 	.short	(.L_5 - .L_4)
	.align		4
.L_4:
        /*001c*/ 	.word	index@(_Z4demoPiS_)
        /*0020*/ 	.word	0x00000000
.L_5:


//--------------------- .nv.compat                --------------------------
	.section	.nv.compat,"",@"SHT_CUDA_COMPAT_INFO"
	.align	4
        /*0000*/ 	.byte	0x02, 0x09, 0x00, 0x00, 0x02, 0x02, 0x01, 0x00, 0x02, 0x05, 0x05, 0x00, 0x03, 0x07, 0x01, 0x01
        /*0010*/ 	.byte	0x02, 0x03, 0x00, 0x00, 0x02, 0x06, 0x01, 0x00, 0x04, 0x0b, 0x08, 0x00, 0x09, 0x00, 0x00, 0x00
        /*0020*/ 	.byte	0x00, 0x00, 0x00, 0x00


//--------------------- .nv.info._Z4demoPiS_      --------------------------
	.section	.nv.info._Z4demoPiS_,"",@"SHT_CUDA_INFO"
	.sectionflags	@""
	.align	4


	//----- nvinfo : EIATTR_CUDA_API_VERSION
	.align		4
        /*0000*/ 	.byte	0x04, 0x37
        /*0002*/ 	.short	(.L_7 - .L_6)
.L_6:
        /*0004*/ 	.word	0x00000082


	//----- nvinfo : EIATTR_KPARAM_INFO
	.align		4
.L_7:
        /*0008*/ 	.byte	0x04, 0x17
        /*000a*/ 	.short	(.L_9 - .L_8)
.L_8:
        /*000c*/ 	.word	0x00000000
        /*0010*/ 	.short	0x0001
        /*0012*/ 	.short	0x0008
        /*0014*/ 	.byte	0x00, 0xf5, 0x21, 0x00


	//----- nvinfo : EIATTR_KPARAM_INFO
	.align		4
.L_9:
        /*0018*/ 	.byte	0x04, 0x17
        /*001a*/ 	.short	(.L_11 - .L_10)
.L_10:
        /*001c*/ 	.word	0x00000000
        /*0020*/ 	.short	0x0000
        /*0022*/ 	.short	0x0000
        /*0024*/ 	.byte	0x00, 0xf5, 0x21, 0x00


	//----- nvinfo : EIATTR_SPARSE_MMA_MASK
	.align		4
.L_11:
        /*0028*/ 	.byte	0x03, 0x50
        /*002a*/ 	.short	0x0000


	//----- nvinfo : EIATTR_MAXREG_COUNT
	.align		4
        /*002c*/ 	.byte	0x03, 0x1b
        /*002e*/ 	.short	0x00ff


	//----- nvinfo : EIATTR_MERCURY_ISA_VERSION
	.align		4
        /*0030*/ 	.byte	0x03, 0x5f
        /*0032*/ 	.short	0x0101


	//----- nvinfo : EIATTR_VRC_CTA_INIT_COUNT
	.align		4
        /*0034*/ 	.byte	0x02, 0x4a
	.zero		1
	.zero		1


	//----- nvinfo : EIATTR_EXIT_INSTR_OFFSETS
	.align		4
        /*0038*/ 	.byte	0x04, 0x1c
        /*003a*/ 	.short	(.L_13 - .L_12)


	//   ....[0]....
.L_12:
        /*003c*/ 	.word	0x000000c0


	//----- nvinfo : EIATTR_CBANK_PARAM_SIZE
	.align		4
.L_13:
        /*0040*/ 	.byte	0x03, 0x19
        /*0042*/ 	.short	0x0010


	//----- nvinfo : EIATTR_PARAM_CBANK
	.align		4
        /*0044*/ 	.byte	0x04, 0x0a
        /*0046*/ 	.short	(.L_15 - .L_14)
	.align		4
.L_14:
        /*0048*/ 	.word	index@(.nv.constant0._Z4demoPiS_)
        /*004c*/ 	.short	0x0380
        /*004e*/ 	.short	0x0010


	//----- nvinfo : EIATTR_SW_WAR
	.align		4
.L_15:
        /*0050*/ 	.byte	0x04, 0x36
        /*0052*/ 	.short	(.L_17 - .L_16)
.L_16:
        /*0054*/ 	.word	0x00000008
.L_17:


//--------------------- .nv.callgraph             --------------------------
	.section	.nv.callgraph,"",@"SHT_CUDA_CALLGRAPH"
	.align	4
	.sectionentsize	8
	.align		4
        /*0000*/ 	.word	0x00000000
	.align		4
        /*0004*/ 	.word	0xffffffff
	.align		4
        /*0008*/ 	.word	0x00000000
	.align		4
        /*000c*/ 	.word	0xfffffffe
	.align		4
        /*0010*/ 	.word	0x00000000
	.align		4
        /*0014*/ 	.word	0xfffffffd
	.align		4
        /*0018*/ 	.word	0x00000000
	.align		4
        /*001c*/ 	.word	0xfffffffc


//--------------------- .text._Z4demoPiS_         --------------------------
	.section	.text._Z4demoPiS_,"ax",@progbits
	.align	128
        .global         _Z4demoPiS_
        .type           _Z4demoPiS_,@function
        .size           _Z4demoPiS_,(.L_x_1 - _Z4demoPiS_)
        .other          _Z4demoPiS_,@"STO_CUDA_ENTRY STV_DEFAULT"
_Z4demoPiS_:
.text._Z4demoPiS_:
[----:B------:R-:W-:Y:S01]  /*0000*/  LDC R1, c[0x0][0x37c] ;  /* 0x0000df00ff017b82 */ /* 0x000fe20000000800 */
[----:B------:R-:W0:Y:S07]  /*0010*/  S2R R7, SR_TID.X ;  /* 0x0000000000077919 */ /* 0x000e2e0000002100 */
[----:B------:R-:W0:Y:S01]  /*0020*/  LDC.64 R2, c[0x0][0x380] ;  /* 0x0000e000ff027b82 */ /* 0x000e220000000a00 */
[----:B------:R-:W1:Y:S07]  /*0030*/  LDCU.64 UR4, c[0x0][0x358] ;  /* 0x00006b00ff0477ac */ /* 0x000e6e0008000a00 */
[----:B------:R-:W2:Y:S01]  /*0040*/  LDC.64 R4, c[0x0][0x388] ;  /* 0x0000e200ff047b82 */ /* 0x000ea20000000a00 */
[----:B0-----:R-:W-:-:S05]  /*0050*/  IMAD.WIDE.U32 R2, R7, 0x4, R2 ;  /* 0x0000000407027825 */ /* 0x001fca00078e0002 */
[----:B-1----:R-:W3:Y:S01]  /*0060*/  LDG.E R0, desc[UR4][R2.64] ;  /* 0x0000000402007981 */ /* 0x002ee2000c1e1900 */
[----:B------:R-:W-:Y:S02]  /*0070*/  HFMA2 R9, -RZ, RZ, 0, 1.1920928955078125e-07 ;  /* 0x00000002ff097431 */ /* 0x000fe400000001ff */
[----:B--2---:R-:W-:-:S03]  /*0080*/  IMAD.WIDE.U32 R4, R7, 0x4, R4 ;  /* 0x0000000407047825 */ /* 0x004fc600078e0004 */
[----:B------:R-:W-:Y:S01]  /*0090*/  STG.E desc[UR4][R2.64+0x4], R9 ;  /* 0x0000040902007986 */ /* 0x000fe2000c101904 */
[----:B---3--:R-:W-:-:S05]  /*00a0*/  IMAD R7, R0, R0, RZ ;  /* 0x0000000000077224 */ /* 0x008fca00078e02ff */
[----:B------:R-:W-:Y:S01]  /*00b0*/  STG.E desc[UR4][R4.64], R7 ;  /* 0x0000000704007986 */ /* 0x000fe2000c101904 */
[----:B------:R-:W-:Y:S05]  /*00c0*/  EXIT ;  /* 0x000000000000794d */ /* 0x000fea0003800000 */
.L_x_0:
[----:B------:R-:W-:-:S00]  /*00d0*/  BRA `(.L_x_0) ;  /* 0xfffffffc00fc7947 */ /* 0x000fc0000383ffff */
[----:B------:R-:W-:-:S00]  /*00e0*/  NOP ;  /* 0x0000000000007918 */ /* 0x000fc00000000000 */
        /* <DEDUP_REMOVED lines=9> */
.L_x_1:


//--------------------- .nv.shared.reserved.0     --------------------------
	.section	.nv.shared.reserved.0,"aw",@nobits
	.weak		__nv_reservedSMEM_offset_0_alias
	.size		__nv_reservedSMEM_offset_0_alias, 0, 64
	.other		__nv_reservedSMEM_offset_0_alias,@"STO_CUDA_RESERVED_SHARED STV_DEFAULT"
__nv_reservedSMEM_offset_0_alias:
	.zero		0
	.zero		64


//--------------------- .nv.constant0._Z4demoPiS_ --------------------------
	.section	.nv.constant0._Z4demoPiS_,"a",@progbits
	.sectionflags	@""
	.align	4
.nv.constant0._Z4demoPiS_:
	.zero		912


//--------------------- SYMBOLS --------------------------

	.type		.nv.reservedSmem.offset0,@object
	.size		.nv.reservedSmem.offset0,0x4
